//
// Generated by NVIDIA NVVM Compiler
//
// Compiler Build ID: CL-36424714
// Cuda compilation tools, release 13.0, V13.0.88
// Based on NVVM 20.0.0
//

.version 9.0
.target sm_100
.address_size 64

	// .globl	_Z15matrixCopyInColPiPKii
.const .align 4 .u32 devMatrixSize;
// _ZZ29matrixTransposeUsingSharedMemPKiPiE4Tile has been demoted

.visible .entry _Z15matrixCopyInColPiPKii(
	.param .u64 .ptr .align 1 _Z15matrixCopyInColPiPKii_param_0,
	.param .u64 .ptr .align 1 _Z15matrixCopyInColPiPKii_param_1,
	.param .u32 _Z15matrixCopyInColPiPKii_param_2
)
{
	.reg .pred 	%p<10>;
	.reg .b32 	%r<55>;
	.reg .b64 	%rd<42>;

	ld.param.u64 	%rd3, [_Z15matrixCopyInColPiPKii_param_0];
	ld.param.u64 	%rd4, [_Z15matrixCopyInColPiPKii_param_1];
	ld.param.u32 	%r19, [_Z15matrixCopyInColPiPKii_param_2];
	cvta.to.global.u64 	%rd1, %rd3;
	cvta.to.global.u64 	%rd2, %rd4;
	mov.u32 	%r20, %ctaid.x;
	mov.u32 	%r21, %nctaid.x;
	mov.u32 	%r22, %tid.x;
	mad.lo.s32 	%r1, %r20, %r21, %r22;
	mov.u32 	%r23, %ctaid.y;
	mov.u32 	%r24, %nctaid.y;
	mul.lo.s32 	%r25, %r23, %r24;
	mov.u32 	%r26, %tid.y;
	mad.lo.s32 	%r2, %r19, %r26, %r25;
	setp.lt.s32 	%p1, %r19, 1;
	@%p1 bra 	$L__BB0_12;
	ld.const.u32 	%r3, [devMatrixSize];
	and.b32  	%r4, %r19, 7;
	setp.lt.u32 	%p2, %r19, 8;
	mov.b32 	%r53, 0;
	@%p2 bra 	$L__BB0_4;
	and.b32  	%r53, %r19, 2147483640;
	neg.s32 	%r51, %r53;
	mad.lo.s32 	%r50, %r3, %r2, %r1;
	shl.b32 	%r8, %r3, 3;
	mul.wide.s32 	%rd8, %r3, 4;
$L__BB0_3:
	.pragma "nounroll";
	mul.wide.s32 	%rd5, %r50, 4;
	add.s64 	%rd6, %rd2, %rd5;
	ld.global.u32 	%r28, [%rd6];
	add.s64 	%rd7, %rd1, %rd5;
	st.global.u32 	[%rd7], %r28;
	add.s64 	%rd9, %rd6, %rd8;
	ld.global.u32 	%r29, [%rd9];
	add.s64 	%rd10, %rd7, %rd8;
	st.global.u32 	[%rd10], %r29;
	add.s64 	%rd11, %rd9, %rd8;
	ld.global.u32 	%r30, [%rd11];
	add.s64 	%rd12, %rd10, %rd8;
	st.global.u32 	[%rd12], %r30;
	add.s64 	%rd13, %rd11, %rd8;
	ld.global.u32 	%r31, [%rd13];
	add.s64 	%rd14, %rd12, %rd8;
	st.global.u32 	[%rd14], %r31;
	add.s64 	%rd15, %rd13, %rd8;
	ld.global.u32 	%r32, [%rd15];
	add.s64 	%rd16, %rd14, %rd8;
	st.global.u32 	[%rd16], %r32;
	add.s64 	%rd17, %rd15, %rd8;
	ld.global.u32 	%r33, [%rd17];
	add.s64 	%rd18, %rd16, %rd8;
	st.global.u32 	[%rd18], %r33;
	add.s64 	%rd19, %rd17, %rd8;
	ld.global.u32 	%r34, [%rd19];
	add.s64 	%rd20, %rd18, %rd8;
	st.global.u32 	[%rd20], %r34;
	add.s64 	%rd21, %rd19, %rd8;
	ld.global.u32 	%r35, [%rd21];
	add.s64 	%rd22, %rd20, %rd8;
	st.global.u32 	[%rd22], %r35;
	add.s32 	%r51, %r51, 8;
	add.s32 	%r50, %r50, %r8;
	setp.ne.s32 	%p3, %r51, 0;
	@%p3 bra 	$L__BB0_3;
$L__BB0_4:
	setp.eq.s32 	%p4, %r4, 0;
	@%p4 bra 	$L__BB0_12;
	and.b32  	%r14, %r19, 3;
	setp.lt.u32 	%p5, %r4, 4;
	@%p5 bra 	$L__BB0_7;
	add.s32 	%r36, %r2, %r53;
	mad.lo.s32 	%r37, %r3, %r36, %r1;
	mul.wide.s32 	%rd23, %r37, 4;
	add.s64 	%rd24, %rd2, %rd23;
	ld.global.u32 	%r38, [%rd24];
	add.s64 	%rd25, %rd1, %rd23;
	st.global.u32 	[%rd25], %r38;
	mul.wide.s32 	%rd26, %r3, 4;
	add.s64 	%rd27, %rd24, %rd26;
	ld.global.u32 	%r39, [%rd27];
	add.s64 	%rd28, %rd25, %rd26;
	st.global.u32 	[%rd28], %r39;
	add.s64 	%rd29, %rd27, %rd26;
	ld.global.u32 	%r40, [%rd29];
	add.s64 	%rd30, %rd28, %rd26;
	st.global.u32 	[%rd30], %r40;
	add.s64 	%rd31, %rd29, %rd26;
	ld.global.u32 	%r41, [%rd31];
	add.s64 	%rd32, %rd30, %rd26;
	st.global.u32 	[%rd32], %r41;
	add.s32 	%r53, %r53, 4;
$L__BB0_7:
	setp.eq.s32 	%p6, %r14, 0;
	@%p6 bra 	$L__BB0_12;
	setp.eq.s32 	%p7, %r14, 1;
	@%p7 bra 	$L__BB0_10;
	add.s32 	%r42, %r2, %r53;
	mad.lo.s32 	%r43, %r3, %r42, %r1;
	mul.wide.s32 	%rd33, %r43, 4;
	add.s64 	%rd34, %rd2, %rd33;
	ld.global.u32 	%r44, [%rd34];
	add.s64 	%rd35, %rd1, %rd33;
	st.global.u32 	[%rd35], %r44;
	mul.wide.s32 	%rd36, %r3, 4;
	add.s64 	%rd37, %rd34, %rd36;
	ld.global.u32 	%r45, [%rd37];
	add.s64 	%rd38, %rd35, %rd36;
	st.global.u32 	[%rd38], %r45;
	add.s32 	%r53, %r53, 2;
$L__BB0_10:
	and.b32  	%r46, %r19, 1;
	setp.eq.b32 	%p8, %r46, 1;
	not.pred 	%p9, %p8;
	@%p9 bra 	$L__BB0_12;
	add.s32 	%r47, %r2, %r53;
	mad.lo.s32 	%r48, %r3, %r47, %r1;
	mul.wide.s32 	%rd39, %r48, 4;
	add.s64 	%rd40, %rd2, %rd39;
	ld.global.u32 	%r49, [%rd40];
	add.s64 	%rd41, %rd1, %rd39;
	st.global.u32 	[%rd41], %r49;
$L__BB0_12:
	ret;

}
	// .globl	_Z29matrixTransposeUsingSharedMemPKiPi
.visible .entry _Z29matrixTransposeUsingSharedMemPKiPi(
	.param .u64 .ptr .align 1 _Z29matrixTransposeUsingSharedMemPKiPi_param_0,
	.param .u64 .ptr .align 1 _Z29matrixTransposeUsingSharedMemPKiPi_param_1
)
{
	.reg .b32 	%r<81>;
	.reg .b64 	%rd<41>;
	// demoted variable
	.shared .align 4 .b8 _ZZ29matrixTransposeUsingSharedMemPKiPiE4Tile[4096];
	ld.param.u64 	%rd1, [_Z29matrixTransposeUsingSharedMemPKiPi_param_0];
	ld.param.u64 	%rd2, [_Z29matrixTransposeUsingSharedMemPKiPi_param_1];
	mov.u32 	%r1, %ctaid.x;
	mov.u32 	%r2, %nctaid.x;
	mov.u32 	%r3, %tid.x;
	mad.lo.s32 	%r4, %r1, %r2, %r3;
	mov.u32 	%r5, %ctaid.y;
	mov.u32 	%r6, %nctaid.y;
	mov.u32 	%r7, %tid.y;
	mad.lo.s32 	%r8, %r5, %r6, %r7;
	shl.b32 	%r9, %r3, 7;
	mov.u32 	%r10, _ZZ29matrixTransposeUsingSharedMemPKiPiE4Tile;
	add.s32 	%r11, %r10, %r9;
	ld.const.u32 	%r12, [devMatrixSize];
	cvta.to.global.u64 	%rd3, %rd1;
	mad.lo.s32 	%r13, %r12, %r8, %r4;
	mul.wide.s32 	%rd4, %r13, 4;
	add.s64 	%rd5, %rd3, %rd4;
	ld.global.u32 	%r14, [%rd5];
	shl.b32 	%r15, %r7, 2;
	add.s32 	%r16, %r11, %r15;
	st.shared.u32 	[%r16], %r14;
	mul.wide.s32 	%rd6, %r12, 4;
	add.s64 	%rd7, %rd5, %rd6;
	ld.global.u32 	%r17, [%rd7];
	st.shared.u32 	[%r16+4], %r17;
	add.s64 	%rd8, %rd7, %rd6;
	ld.global.u32 	%r18, [%rd8];
	st.shared.u32 	[%r16+8], %r18;
	add.s64 	%rd9, %rd8, %rd6;
	ld.global.u32 	%r19, [%rd9];
	st.shared.u32 	[%r16+12], %r19;
	add.s64 	%rd10, %rd9, %rd6;
	ld.global.u32 	%r20, [%rd10];
	st.shared.u32 	[%r16+16], %r20;
	add.s64 	%rd11, %rd10, %rd6;
	ld.global.u32 	%r21, [%rd11];
	st.shared.u32 	[%r16+20], %r21;
	add.s64 	%rd12, %rd11, %rd6;
	ld.global.u32 	%r22, [%rd12];
	st.shared.u32 	[%r16+24], %r22;
	add.s64 	%rd13, %rd12, %rd6;
	ld.global.u32 	%r23, [%rd13];
	st.shared.u32 	[%r16+28], %r23;
	add.s64 	%rd14, %rd13, %rd6;
	ld.global.u32 	%r24, [%rd14];
	st.shared.u32 	[%r16+32], %r24;
	add.s64 	%rd15, %rd14, %rd6;
	ld.global.u32 	%r25, [%rd15];
	st.shared.u32 	[%r16+36], %r25;
	add.s64 	%rd16, %rd15, %rd6;
	ld.global.u32 	%r26, [%rd16];
	st.shared.u32 	[%r16+40], %r26;
	add.s64 	%rd17, %rd16, %rd6;
	ld.global.u32 	%r27, [%rd17];
	st.shared.u32 	[%r16+44], %r27;
	add.s64 	%rd18, %rd17, %rd6;
	ld.global.u32 	%r28, [%rd18];
	st.shared.u32 	[%r16+48], %r28;
	add.s64 	%rd19, %rd18, %rd6;
	ld.global.u32 	%r29, [%rd19];
	st.shared.u32 	[%r16+52], %r29;
	add.s64 	%rd20, %rd19, %rd6;
	ld.global.u32 	%r30, [%rd20];
	st.shared.u32 	[%r16+56], %r30;
	add.s64 	%rd21, %rd20, %rd6;
	ld.global.u32 	%r31, [%rd21];
	st.shared.u32 	[%r16+60], %r31;
	add.s64 	%rd22, %rd21, %rd6;
	ld.global.u32 	%r32, [%rd22];
	st.shared.u32 	[%r16+64], %r32;
	add.s64 	%rd23, %rd22, %rd6;
	ld.global.u32 	%r33, [%rd23];
	st.shared.u32 	[%r16+68], %r33;
	add.s64 	%rd24, %rd23, %rd6;
	ld.global.u32 	%r34, [%rd24];
	st.shared.u32 	[%r16+72], %r34;
	add.s64 	%rd25, %rd24, %rd6;
	ld.global.u32 	%r35, [%rd25];
	st.shared.u32 	[%r16+76], %r35;
	add.s64 	%rd26, %rd25, %rd6;
	ld.global.u32 	%r36, [%rd26];
	st.shared.u32 	[%r16+80], %r36;
	add.s64 	%rd27, %rd26, %rd6;
	ld.global.u32 	%r37, [%rd27];
	st.shared.u32 	[%r16+84], %r37;
	add.s64 	%rd28, %rd27, %rd6;
	ld.global.u32 	%r38, [%rd28];
	st.shared.u32 	[%r16+88], %r38;
	add.s64 	%rd29, %rd28, %rd6;
	ld.global.u32 	%r39, [%rd29];
	st.shared.u32 	[%r16+92], %r39;
	add.s64 	%rd30, %rd29, %rd6;
	ld.global.u32 	%r40, [%rd30];
	st.shared.u32 	[%r16+96], %r40;
	add.s64 	%rd31, %rd30, %rd6;
	ld.global.u32 	%r41, [%rd31];
	st.shared.u32 	[%r16+100], %r41;
	add.s64 	%rd32, %rd31, %rd6;
	ld.global.u32 	%r42, [%rd32];
	st.shared.u32 	[%r16+104], %r42;
	add.s64 	%rd33, %rd32, %rd6;
	ld.global.u32 	%r43, [%rd33];
	st.shared.u32 	[%r16+108], %r43;
	add.s64 	%rd34, %rd33, %rd6;
	ld.global.u32 	%r44, [%rd34];
	st.shared.u32 	[%r16+112], %r44;
	add.s64 	%rd35, %rd34, %rd6;
	ld.global.u32 	%r45, [%rd35];
	st.shared.u32 	[%r16+116], %r45;
	add.s64 	%rd36, %rd35, %rd6;
	ld.global.u32 	%r46, [%rd36];
	st.shared.u32 	[%r16+120], %r46;
	add.s64 	%rd37, %rd36, %rd6;
	ld.global.u32 	%r47, [%rd37];
	st.shared.u32 	[%r16+124], %r47;
	bar.sync 	0;
	mad.lo.s32 	%r48, %r12, %r4, %r8;
	cvta.to.global.u64 	%rd38, %rd2;
	ld.shared.u32 	%r49, [%r16];
	mul.wide.s32 	%rd39, %r48, 4;
	add.s64 	%rd40, %rd38, %rd39;
	st.global.u32 	[%rd40], %r49;
	ld.shared.u32 	%r50, [%r16+4];
	st.global.u32 	[%rd40+4], %r50;
	ld.shared.u32 	%r51, [%r16+8];
	st.global.u32 	[%rd40+8], %r51;
	ld.shared.u32 	%r52, [%r16+12];
	st.global.u32 	[%rd40+12], %r52;
	ld.shared.u32 	%r53, [%r16+16];
	st.global.u32 	[%rd40+16], %r53;
	ld.shared.u32 	%r54, [%r16+20];
	st.global.u32 	[%rd40+20], %r54;
	ld.shared.u32 	%r55, [%r16+24];
	st.global.u32 	[%rd40+24], %r55;
	ld.shared.u32 	%r56, [%r16+28];
	st.global.u32 	[%rd40+28], %r56;
	ld.shared.u32 	%r57, [%r16+32];
	st.global.u32 	[%rd40+32], %r57;
	ld.shared.u32 	%r58, [%r16+36];
	st.global.u32 	[%rd40+36], %r58;
	ld.shared.u32 	%r59, [%r16+40];
	st.global.u32 	[%rd40+40], %r59;
	ld.shared.u32 	%r60, [%r16+44];
	st.global.u32 	[%rd40+44], %r60;
	ld.shared.u32 	%r61, [%r16+48];
	st.global.u32 	[%rd40+48], %r61;
	ld.shared.u32 	%r62, [%r16+52];
	st.global.u32 	[%rd40+52], %r62;
	ld.shared.u32 	%r63, [%r16+56];
	st.global.u32 	[%rd40+56], %r63;
	ld.shared.u32 	%r64, [%r16+60];
	st.global.u32 	[%rd40+60], %r64;
	ld.shared.u32 	%r65, [%r16+64];
	st.global.u32 	[%rd40+64], %r65;
	ld.shared.u32 	%r66, [%r16+68];
	st.global.u32 	[%rd40+68], %r66;
	ld.shared.u32 	%r67, [%r16+72];
	st.global.u32 	[%rd40+72], %r67;
	ld.shared.u32 	%r68, [%r16+76];
	st.global.u32 	[%rd40+76], %r68;
	ld.shared.u32 	%r69, [%r16+80];
	st.global.u32 	[%rd40+80], %r69;
	ld.shared.u32 	%r70, [%r16+84];
	st.global.u32 	[%rd40+84], %r70;
	ld.shared.u32 	%r71, [%r16+88];
	st.global.u32 	[%rd40+88], %r71;
	ld.shared.u32 	%r72, [%r16+92];
	st.global.u32 	[%rd40+92], %r72;
	ld.shared.u32 	%r73, [%r16+96];
	st.global.u32 	[%rd40+96], %r73;
	ld.shared.u32 	%r74, [%r16+100];
	st.global.u32 	[%rd40+100], %r74;
	ld.shared.u32 	%r75, [%r16+104];
	st.global.u32 	[%rd40+104], %r75;
	ld.shared.u32 	%r76, [%r16+108];
	st.global.u32 	[%rd40+108], %r76;
	ld.shared.u32 	%r77, [%r16+112];
	st.global.u32 	[%rd40+112], %r77;
	ld.shared.u32 	%r78, [%r16+116];
	st.global.u32 	[%rd40+116], %r78;
	ld.shared.u32 	%r79, [%r16+120];
	st.global.u32 	[%rd40+120], %r79;
	ld.shared.u32 	%r80, [%r16+124];
	st.global.u32 	[%rd40+124], %r80;
	ret;

}


// ===== COMPILED SASS (sm_100) =====

	.target	sm_100

	.elftype	@"ET_EXEC"


//--------------------- .note.nv.tkinfo           --------------------------
	.section	.note.nv.tkinfo,"",@"SHT_NOTE"
	.sectionflags	@"SHF_NOTE_NV_TKINFO"
	.tkinfo
        /*0018*/ 	.word	0x00000002
        /*0030*/ 	.string	""
        /*0030*/ 	.string	"ptxas"
        /*0030*/ 	.string	"Cuda compilation tools, release 13.0, V13.0.88"
        /*0030*/ 	.string	"Build cuda_13.0.r13.0/compiler.36424714_0"
        /*0030*/ 	.string	"-arch sm_100 -m 64 "



//--------------------- .note.nv.cuinfo           --------------------------
	.section	.note.nv.cuinfo,"",@"SHT_NOTE"
	.sectionflags	@"SHF_NOTE_NV_CUINFO"
        /*0018*/ 	.short	0x0002
        /*001a*/ 	.short	0x0064
        /*001c*/ 	.short	0x0082
	.zero		2


//--------------------- .nv.info                  --------------------------
	.section	.nv.info,"",@"SHT_CUDA_INFO"
	.align	4


	//----- nvinfo : EIATTR_REGCOUNT
	.align		4
        /*0000*/ 	.byte	0x04, 0x2f
        /*0002*/ 	.short	(.L_2 - .L_1)
	.align		4
.L_1:
        /*0004*/ 	.word	index@(_Z15matrixCopyInColPiPKii)
        /*0008*/ 	.word	0x00000020


	//----- nvinfo : EIATTR_FRAME_SIZE
	.align		4
.L_2:
        /*000c*/ 	.byte	0x04, 0x11
        /*000e*/ 	.short	(.L_4 - .L_3)
	.align		4
.L_3:
        /*0010*/ 	.word	index@(_Z15matrixCopyInColPiPKii)
        /*0014*/ 	.word	0x00000000


	//----- nvinfo : EIATTR_REGCOUNT
	.align		4
.L_4:
        /*0018*/ 	.byte	0x04, 0x2f
        /*001a*/ 	.short	(.L_6 - .L_5)
	.align		4
.L_5:
        /*001c*/ 	.word	index@(_Z29matrixTransposeUsingSharedMemPKiPi)
        /*0020*/ 	.word	0x00000020


	//----- nvinfo : EIATTR_FRAME_SIZE
	.align		4
.L_6:
        /*0024*/ 	.byte	0x04, 0x11
        /*0026*/ 	.short	(.L_8 - .L_7)
	.align		4
.L_7:
        /*0028*/ 	.word	index@(_Z29matrixTransposeUsingSharedMemPKiPi)
        /*002c*/ 	.word	0x00000000


	//----- nvinfo : EIATTR_MIN_STACK_SIZE
	.align		4
.L_8:
        /*0030*/ 	.byte	0x04, 0x12
        /*0032*/ 	.short	(.L_10 - .L_9)
	.align		4
.L_9:
        /*0034*/ 	.word	index@(_Z29matrixTransposeUsingSharedMemPKiPi)
        /*0038*/ 	.word	0x00000000


	//----- nvinfo : EIATTR_MIN_STACK_SIZE
	.align		4
.L_10:
        /*003c*/ 	.byte	0x04, 0x12
        /*003e*/ 	.short	(.L_12 - .L_11)
	.align		4
.L_11:
        /*0040*/ 	.word	index@(_Z15matrixCopyInColPiPKii)
        /*0044*/ 	.word	0x00000000
.L_12:


//--------------------- .nv.compat                --------------------------
	.section	.nv.compat,"",@"SHT_CUDA_COMPAT_INFO"
	.align	4
        /*0000*/ 	.byte	0x02, 0x09, 0x00, 0x00, 0x02, 0x02, 0x01, 0x00, 0x02, 0x05, 0x05, 0x00, 0x03, 0x07, 0x01, 0x01
        /*0010*/ 	.byte	0x02, 0x03, 0x00, 0x00, 0x02, 0x06, 0x01, 0x00, 0x04, 0x0b, 0x08, 0x00, 0x09, 0x00, 0x00, 0x00
        /*0020*/ 	.byte	0x00, 0x00, 0x00, 0x00


//--------------------- .nv.info._Z29matrixTransposeUsingSharedMemPKiPi --------------------------
	.section	.nv.info._Z29matrixTransposeUsingSharedMemPKiPi,"",@"SHT_CUDA_INFO"
	.sectionflags	@""
	.align	4


	//----- nvinfo : EIATTR_CUDA_API_VERSION
	.align		4
        /*0000*/ 	.byte	0x04, 0x37
        /*0002*/ 	.short	(.L_14 - .L_13)
.L_13:
        /*0004*/ 	.word	0x00000082


	//----- nvinfo : EIATTR_KPARAM_INFO
	.align		4
.L_14:
        /*0008*/ 	.byte	0x04, 0x17
        /*000a*/ 	.short	(.L_16 - .L_15)
.L_15:
        /*000c*/ 	.word	0x00000000
        /*0010*/ 	.short	0x0001
        /*0012*/ 	.short	0x0008
        /*0014*/ 	.byte	0x00, 0xf5, 0x21, 0x00


	//----- nvinfo : EIATTR_KPARAM_INFO
	.align		4
.L_16:
        /*0018*/ 	.byte	0x04, 0x17
        /*001a*/ 	.short	(.L_18 - .L_17)
.L_17:
        /*001c*/ 	.word	0x00000000
        /*0020*/ 	.short	0x0000
        /*0022*/ 	.short	0x0000
        /*0024*/ 	.byte	0x00, 0xf5, 0x21, 0x00


	//----- nvinfo : EIATTR_SPARSE_MMA_MASK
	.align		4
.L_18:
        /*0028*/ 	.byte	0x03, 0x50
        /*002a*/ 	.short	0x0000


	//----- nvinfo : EIATTR_MAXREG_COUNT
	.align		4
        /*002c*/ 	.byte	0x03, 0x1b
        /*002e*/ 	.short	0x00ff


	//----- nvinfo : EIATTR_NUM_BARRIERS
	.align		4
        /*0030*/ 	.byte	0x02, 0x4c
        /*0032*/ 	.byte	0x01
	.zero		1


	//----- nvinfo : EIATTR_MERCURY_ISA_VERSION
	.align		4
        /*0034*/ 	.byte	0x03, 0x5f
        /*0036*/ 	.short	0x0101


	//----- nvinfo : EIATTR_VRC_CTA_INIT_COUNT
	.align		4
        /*0038*/ 	.byte	0x02, 0x4a
	.zero		1
	.zero		1


	//----- nvinfo : EIATTR_EXIT_INSTR_OFFSETS
	.align		4
        /*003c*/ 	.byte	0x04, 0x1c
        /*003e*/ 	.short	(.L_20 - .L_19)


	//   ....[0]....
.L_19:
        /*0040*/ 	.word	0x00000b60


	//----- nvinfo : EIATTR_CBANK_PARAM_SIZE
	.align		4
.L_20:
        /*0044*/ 	.byte	0x03, 0x19
        /*0046*/ 	.short	0x0010


	//----- nvinfo : EIATTR_PARAM_CBANK
	.align		4
        /*0048*/ 	.byte	0x04, 0x0a
        /*004a*/ 	.short	(.L_22 - .L_21)
	.align		4
.L_21:
        /*004c*/ 	.word	index@(.nv.constant0._Z29matrixTransposeUsingSharedMemPKiPi)
        /*0050*/ 	.short	0x0380
        /*0052*/ 	.short	0x0010


	//----- nvinfo : EIATTR_SW_WAR
	.align		4
.L_22:
        /*0054*/ 	.byte	0x04, 0x36
        /*0056*/ 	.short	(.L_24 - .L_23)
.L_23:
        /*0058*/ 	.word	0x00000008
.L_24:


//--------------------- .nv.info._Z15matrixCopyInColPiPKii --------------------------
	.section	.nv.info._Z15matrixCopyInColPiPKii,"",@"SHT_CUDA_INFO"
	.sectionflags	@""
	.align	4


	//----- nvinfo : EIATTR_CUDA_API_VERSION
	.align		4
        /*0000*/ 	.byte	0x04, 0x37
        /*0002*/ 	.short	(.L_26 - .L_25)
.L_25:
        /*0004*/ 	.word	0x00000082


	//----- nvinfo : EIATTR_KPARAM_INFO
	.align		4
.L_26:
        /*0008*/ 	.byte	0x04, 0x17
        /*000a*/ 	.short	(.L_28 - .L_27)
.L_27:
        /*000c*/ 	.word	0x00000000
        /*0010*/ 	.short	0x0002
        /*0012*/ 	.short	0x0010
        /*0014*/ 	.byte	0x00, 0xf0, 0x11, 0x00


	//----- nvinfo : EIATTR_KPARAM_INFO
	.align		4
.L_28:
        /*0018*/ 	.byte	0x04, 0x17
        /*001a*/ 	.short	(.L_30 - .L_29)
.L_29:
        /*001c*/ 	.word	0x00000000
        /*0020*/ 	.short	0x0001
        /*0022*/ 	.short	0x0008
        /*0024*/ 	.byte	0x00, 0xf5, 0x21, 0x00


	//----- nvinfo : EIATTR_KPARAM_INFO
	.align		4
.L_30:
        /*0028*/ 	.byte	0x04, 0x17
        /*002a*/ 	.short	(.L_32 - .L_31)
.L_31:
        /*002c*/ 	.word	0x00000000
        /*0030*/ 	.short	0x0000
        /*0032*/ 	.short	0x0000
        /*0034*/ 	.byte	0x00, 0xf5, 0x21, 0x00


	//----- nvinfo : EIATTR_SPARSE_MMA_MASK
	.align		4
.L_32:
        /*0038*/ 	.byte	0x03, 0x50
        /*003a*/ 	.short	0x0000


	//----- nvinfo : EIATTR_MAXREG_COUNT
	.align		4
        /*003c*/ 	.byte	0x03, 0x1b
        /*003e*/ 	.short	0x00ff


	//----- nvinfo : EIATTR_MERCURY_ISA_VERSION
	.align		4
        /*0040*/ 	.byte	0x03, 0x5f
        /*0042*/ 	.short	0x0101


	//----- nvinfo : EIATTR_VRC_CTA_INIT_COUNT
	.align		4
        /*0044*/ 	.byte	0x02, 0x4a
	.zero		1
	.zero		1


	//----- nvinfo : EIATTR_EXIT_INSTR_OFFSETS
	.align		4
        /*0048*/ 	.byte	0x04, 0x1c
        /*004a*/ 	.short	(.L_34 - .L_33)


	//   ....[0]....
.L_33:
        /*004c*/ 	.word	0x000000c0


	//   ....[1]....
        /*0050*/ 	.word	0x000003d0


	//   ....[2]....
        /*0054*/ 	.word	0x00000580


	//   ....[3]....
        /*0058*/ 	.word	0x000006b0


	//   ....[4]....
        /*005c*/ 	.word	0x00000750


	//----- nvinfo : EIATTR_CBANK_PARAM_SIZE
	.align		4
.L_34:
        /*0060*/ 	.byte	0x03, 0x19
        /*0062*/ 	.short	0x0014


	//----- nvinfo : EIATTR_PARAM_CBANK
	.align		4
        /*0064*/ 	.byte	0x04, 0x0a
        /*0066*/ 	.short	(.L_36 - .L_35)
	.align		4
.L_35:
        /*0068*/ 	.word	index@(.nv.constant0._Z15matrixCopyInColPiPKii)
        /*006c*/ 	.short	0x0380
        /*006e*/ 	.short	0x0014


	//----- nvinfo : EIATTR_SW_WAR
	.align		4
.L_36:
        /*0070*/ 	.byte	0x04, 0x36
        /*0072*/ 	.short	(.L_38 - .L_37)
.L_37:
        /*0074*/ 	.word	0x00000008
.L_38:


//--------------------- .nv.callgraph             --------------------------
	.section	.nv.callgraph,"",@"SHT_CUDA_CALLGRAPH"
	.align	4
	.sectionentsize	8
	.align		4
        /*0000*/ 	.word	0x00000000
	.align		4
        /*0004*/ 	.word	0xffffffff
	.align		4
        /*0008*/ 	.word	0x00000000
	.align		4
        /*000c*/ 	.word	0xfffffffe
	.align		4
        /*0010*/ 	.word	0x00000000
	.align		4
        /*0014*/ 	.word	0xfffffffd
	.align		4
        /*0018*/ 	.word	0x00000000
	.align		4
        /*001c*/ 	.word	0xfffffffc


//--------------------- .nv.constant3             --------------------------
	.section	.nv.constant3,"a",@progbits
	.align	4
.nv.constant3:
	.type		devMatrixSize,@object
	.size		devMatrixSize,(.L_0 - devMatrixSize)
devMatrixSize:
	.zero		4
.L_0:


//--------------------- .text._Z29matrixTransposeUsingSharedMemPKiPi --------------------------
	.section	.text._Z29matrixTransposeUsingSharedMemPKiPi,"ax",@progbits
	.align	128
        .global         _Z29matrixTransposeUsingSharedMemPKiPi
        .type           _Z29matrixTransposeUsingSharedMemPKiPi,@function
        .size           _Z29matrixTransposeUsingSharedMemPKiPi,(.L_x_6 - _Z29matrixTransposeUsingSharedMemPKiPi)
        .other          _Z29matrixTransposeUsingSharedMemPKiPi,@"STO_CUDA_ENTRY STV_DEFAULT"
_Z29matrixTransposeUsingSharedMemPKiPi:
.text._Z29matrixTransposeUsingSharedMemPKiPi:
[----:B------:R-:W-:Y:S01]  /*0000*/  LDC R1, c[0x0][0x37c] ;  /* 0x0000df00ff017b82 */ /* 0x000fe20000000800 */
[----:B------:R-:W0:Y:S07]  /*0010*/  S2R R5, SR_TID.X ;  /* 0x0000000000057919 */ /* 0x000e2e0000002100 */
[----:B------:R-:W0:Y:S01]  /*0020*/  S2UR UR4, SR_CTAID.X ;  /* 0x00000000000479c3 */ /* 0x000e220000002500 */
[----:B------:R-:W1:Y:S01]  /*0030*/  LDCU.64 UR6, c[0x0][0x358] ;  /* 0x00006b00ff0677ac */ /* 0x000e620008000a00 */
[----:B------:R-:W2:Y:S06]  /*0040*/  S2R R4, SR_TID.Y ;  /* 0x0000000000047919 */ /* 0x000eac0000002200 */
[----:B------:R-:W0:Y:S08]  /*0050*/  LDC R0, c[0x0][0x370] ;  /* 0x0000dc00ff007b82 */ /* 0x000e300000000800 */
[----:B------:R-:W2:Y:S08]  /*0060*/  S2UR UR5, SR_CTAID.Y ;  /* 0x00000000000579c3 */ /* 0x000eb00000002600 */
[----:B------:R-:W2:Y:S08]  /*0070*/  LDC R9, c[0x0][0x374] ;  /* 0x0000dd00ff097b82 */ /* 0x000eb00000000800 */
[----:B------:R-:W3:Y:S01]  /*0080*/  LDC R2, c[0x3][RZ] ;  /* 0x00c00000ff027b82 */ /* 0x000ee20000000800 */
[----:B0-----:R-:W-:-:S07]  /*0090*/  IMAD R3, R0, UR4, R5 ;  /* 0x0000000400037c24 */ /* 0x001fce000f8e0205 */
[----:B------:R-:W0:Y:S01]  /*00a0*/  LDC.64 R6, c[0x0][0x380] ;  /* 0x0000e000ff067b82 */ /* 0x000e220000000a00 */
[----:B--2---:R-:W-:-:S04]  /*00b0*/  IMAD R0, R9, UR5, R4 ;  /* 0x0000000509007c24 */ /* 0x004fc8000f8e0204 */
[----:B---3--:R-:W-:-:S04]  /*00c0*/  IMAD R9, R0, R2, R3 ;  /* 0x0000000200097224 */ /* 0x008fc800078e0203 */
[----:B0-----:R-:W-:-:S05]  /*00d0*/  IMAD.WIDE R6, R9, 0x4, R6 ;  /* 0x0000000409067825 */ /* 0x001fca00078e0206 */
[----:B-1----:R0:W2:Y:S01]  /*00e0*/  LDG.E R16, desc[UR6][R6.64] ;  /* 0x0000000606107981 */ /* 0x0020a2000c1e1900 */
[----:B------:R-:W-:-:S05]  /*00f0*/  IMAD.WIDE R8, R2, 0x4, R6 ;  /* 0x0000000402087825 */ /* 0x000fca00078e0206 */
[----:B------:R1:W3:Y:S01]  /*0100*/  LDG.E R17, desc[UR6][R8.64] ;  /* 0x0000000608117981 */ /* 0x0002e2000c1e1900 */
[----:B------:R-:W-:-:S05]  /*0110*/  IMAD.WIDE R10, R2, 0x4, R8 ;  /* 0x00000004020a7825 */ /* 0x000fca00078e0208 */
[----:B------:R-:W4:Y:S01]  /*0120*/  LDG.E R18, desc[UR6][R10.64] ;  /* 0x000000060a127981 */ /* 0x000f22000c1e1900 */
[----:B------:R-:W-:-:S05]  /*0130*/  IMAD.WIDE R12, R2, 0x4, R10 ;  /* 0x00000004020c7825 */ /* 0x000fca00078e020a */
[----:B------:R-:W5:Y:S01]  /*0140*/  LDG.E R19, desc[UR6][R12.64] ;  /* 0x000000060c137981 */ /* 0x000f62000c1e1900 */
[----:B------:R-:W-:-:S05]  /*0150*/  IMAD.WIDE R14, R2, 0x4, R12 ;  /* 0x00000004020e7825 */ /* 0x000fca00078e020c */
[----:B------:R-:W5:Y:S01]  /*0160*/  LDG.E R20, desc[UR6][R14.64] ;  /* 0x000000060e147981 */ /* 0x000f62000c1e1900 */
[----:B------:R-:W-:-:S05]  /*0170*/  IMAD.WIDE R28, R2, 0x4, R14 ;  /* 0x00000004021c7825 */ /* 0x000fca00078e020e */
[----:B------:R-:W5:Y:S01]  /*0180*/  LDG.E R21, desc[UR6][R28.64] ;  /* 0x000000061c157981 */ /* 0x000f62000c1e1900 */
[----:B0-----:R-:W-:-:S05]  /*0190*/  IMAD.WIDE R6, R2, 0x4, R28 ;  /* 0x0000000402067825 */ /* 0x001fca00078e021c */
[----:B------:R-:W5:Y:S01]  /*01a0*/  LDG.E R22, desc[UR6][R6.64] ;  /* 0x0000000606167981 */ /* 0x000f62000c1e1900 */
[----:B-1----:R-:W-:-:S05]  /*01b0*/  IMAD.WIDE R8, R2, 0x4, R6 ;  /* 0x0000000402087825 */ /* 0x002fca00078e0206 */
[----:B------:R0:W5:Y:S02]  /*01c0*/  LDG.E R23, desc[UR6][R8.64] ;  /* 0x0000000608177981 */ /* 0x000164000c1e1900 */
[----:B0-----:R-:W-:-:S05]  /*01d0*/  IMAD.WIDE R8, R2, 0x4, R8 ;  /* 0x0000000402087825 */ /* 0x001fca00078e0208 */
[----:B------:R-:W5:Y:S01]  /*01e0*/  LDG.E R24, desc[UR6][R8.64] ;  /* 0x0000000608187981 */ /* 0x000f62000c1e1900 */
[----:B------:R-:W-:-:S05]  /*01f0*/  IMAD.WIDE R10, R2, 0x4, R8 ;  /* 0x00000004020a7825 */ /* 0x000fca00078e0208 */
[----:B------:R0:W5:Y:S01]  /*0200*/  LDG.E R25, desc[UR6][R10.64] ;  /* 0x000000060a197981 */ /* 0x000162000c1e1900 */
[----:B------:R-:W1:Y:S01]  /*0210*/  S2UR UR5, SR_CgaCtaId ;  /* 0x00000000000579c3 */ /* 0x000e620000008800 */
[----:B0-----:R-:W-:-:S05]  /*0220*/  IMAD.WIDE R10, R2, 0x4, R10 ;  /* 0x00000004020a7825 */ /* 0x001fca00078e020a */
[----:B------:R0:W5:Y:S01]  /*0230*/  LDG.E R26, desc[UR6][R10.64] ;  /* 0x000000060a1a7981 */ /* 0x000162000c1e1900 */
[----:B------:R-:W-:Y:S01]  /*0240*/  UMOV UR4, 0x400 ;  /* 0x0000040000047882 */ /* 0x000fe20000000000 */
[----:B0-----:R-:W-:Y:S01]  /*0250*/  IMAD.WIDE R10, R2, 0x4, R10 ;  /* 0x00000004020a7825 */ /* 0x001fe200078e020a */
[----:B-1----:R-:W-:-:S03]  /*0260*/  ULEA UR4, UR5, UR4, 0x18 ;  /* 0x0000000405047291 */ /* 0x002fc6000f8ec0ff */
[----:B------:R-:W-:-:S03]  /*0270*/  IMAD.WIDE R6, R2, 0x4, R10 ;  /* 0x0000000402067825 */ /* 0x000fc600078e020a */
[----:B------:R-:W-:-:S04]  /*0280*/  LEA R5, R5, UR4, 0x7 ;  /* 0x0000000405057c11 */ /* 0x000fc8000f8e38ff */
[----:B------:R-:W-:Y:S01]  /*0290*/  LEA R4, R4, R5, 0x2 ;  /* 0x0000000504047211 */ /* 0x000fe200078e10ff */
[C---:B------:R-:W-:Y:S01]  /*02a0*/  IMAD.WIDE R14, R2.reuse, 0x4, R6 ;  /* 0x00000004020e7825 */ /* 0x040fe200078e0206 */
[----:B------:R0:W5:Y:S04]  /*02b0*/  LDG.E R5, desc[UR6][R10.64] ;  /* 0x000000060a057981 */ /* 0x000168000c1e1900 */
[----:B------:R-:W5:Y:S01]  /*02c0*/  LDG.E R6, desc[UR6][R6.64] ;  /* 0x0000000606067981 */ /* 0x000f62000c1e1900 */
[----:B------:R-:W-:-:S04]  /*02d0*/  IMAD.WIDE R8, R2, 0x4, R14 ;  /* 0x0000000402087825 */ /* 0x000fc800078e020e */
[C---:B------:R-:W-:Y:S02]  /*02e0*/  IMAD.WIDE R12, R2.reuse, 0x4, R8 ;  /* 0x00000004020c7825 */ /* 0x040fe400078e0208 */
[----:B------:R-:W5:Y:S02]  /*02f0*/  LDG.E R8, desc[UR6][R8.64] ;  /* 0x0000000608087981 */ /* 0x000f64000c1e1900 */
[C---:B0-----:R-:W-:Y:S02]  /*0300*/  IMAD.WIDE R10, R2.reuse, 0x4, R12 ;  /* 0x00000004020a7825 */ /* 0x041fe400078e020c */
[----:B------:R0:W5:Y:S04]  /*0310*/  LDG.E R7, desc[UR6][R14.64] ;  /* 0x000000060e077981 */ /* 0x000168000c1e1900 */
[----:B------:R1:W5:Y:S01]  /*0320*/  LDG.E R9, desc[UR6][R12.64] ;  /* 0x000000060c097981 */ /* 0x000362000c1e1900 */
[----:B0-----:R-:W-:-:S03]  /*0330*/  IMAD.WIDE R14, R2, 0x4, R10 ;  /* 0x00000004020e7825 */ /* 0x001fc600078e020a */
[----:B------:R-:W5:Y:S01]  /*0340*/  LDG.E R10, desc[UR6][R10.64] ;  /* 0x000000060a0a7981 */ /* 0x000f62000c1e1900 */
[----:B-1----:R-:W-:-:S03]  /*0350*/  IMAD.WIDE R12, R2, 0x4, R14 ;  /* 0x00000004020c7825 */ /* 0x002fc600078e020e */
[----:B------:R0:W5:Y:S02]  /*0360*/  LDG.E R11, desc[UR6][R14.64] ;  /* 0x000000060e0b7981 */ /* 0x000164000c1e1900 */
[C---:B0-----:R-:W-:Y:S02]  /*0370*/  IMAD.WIDE R14, R2.reuse, 0x4, R12 ;  /* 0x00000004020e7825 */ /* 0x041fe400078e020c */
[----:B------:R-:W5:Y:S04]  /*0380*/  LDG.E R12, desc[UR6][R12.64] ;  /* 0x000000060c0c7981 */ /* 0x000f68000c1e1900 */
[----:B------:R0:W5:Y:S02]  /*0390*/  LDG.E R13, desc[UR6][R14.64] ;  /* 0x000000060e0d7981 */ /* 0x000164000c1e1900 */
[----:B0-----:R-:W-:-:S02]  /*03a0*/  IMAD.WIDE R14, R2, 0x4, R14 ;  /* 0x00000004020e7825 */ /* 0x001fc400078e020e */
[----:B--2---:R0:W-:Y:S04]  /*03b0*/  STS [R4], R16 ;  /* 0x0000001004007388 */ /* 0x0041e80000000800 */
[----:B0-----:R0:W2:Y:S04]  /*03c0*/  LDG.E R16, desc[UR6][R14.64] ;  /* 0x000000060e107981 */ /* 0x0010a8000c1e1900 */
[----:B---3--:R1:W-:Y:S01]  /*03d0*/  STS [R4+0x4], R17 ;  /* 0x0000041104007388 */ /* 0x0083e20000000800 */
[----:B0-----:R-:W-:-:S05]  /*03e0*/  IMAD.WIDE R14, R2, 0x4, R14 ;  /* 0x00000004020e7825 */ /* 0x001fca00078e020e */
[----:B-1----:R0:W3:Y:S04]  /*03f0*/  LDG.E R17, desc[UR6][R14.64] ;  /* 0x000000060e117981 */ /* 0x0020e8000c1e1900 */
[----:B----4-:R1:W-:Y:S01]  /*0400*/  STS [R4+0x8], R18 ;  /* 0x0000081204007388 */ /* 0x0103e20000000800 */
[----:B0-----:R-:W-:-:S05]  /*0410*/  IMAD.WIDE R14, R2, 0x4, R14 ;  /* 0x00000004020e7825 */ /* 0x001fca00078e020e */
[----:B-1----:R0:W4:Y:S04]  /*0420*/  LDG.E R18, desc[UR6][R14.64] ;  /* 0x000000060e127981 */ /* 0x002128000c1e1900 */
[----:B-----5:R1:W-:Y:S01]  /*0430*/  STS [R4+0xc], R19 ;  /* 0x00000c1304007388 */ /* 0x0203e20000000800 */
[----:B0-----:R-:W-:-:S05]  /*0440*/  IMAD.WIDE R14, R2, 0x4, R14 ;  /* 0x00000004020e7825 */ /* 0x001fca00078e020e */
[----:B-1----:R0:W5:Y:S04]  /*0450*/  LDG.E R19, desc[UR6][R14.64] ;  /* 0x000000060e137981 */ /* 0x002168000c1e1900 */
[----:B------:R1:W-:Y:S01]  /*0460*/  STS [R4+0x10], R20 ;  /* 0x0000101404007388 */ /* 0x0003e20000000800 */
        /* <DEDUP_REMOVED lines=16> */
[----:B-1----:R0:W5:Y:S02]  /*0570*/  LDG.E R25, desc[UR6][R14.64] ;  /* 0x000000060e197981 */ /* 0x002164000c1e1900 */
[----:B0-----:R-:W-:-:S05]  /*0580*/  IMAD.WIDE R14, R2, 0x4, R14 ;  /* 0x00000004020e7825 */ /* 0x001fca00078e020e */
[----:B------:R0:W5:Y:S02]  /*0590*/  LDG.E R27, desc[UR6][R14.64] ;  /* 0x000000060e1b7981 */ /* 0x000164000c1e1900 */
[----:B0-----:R-:W-:-:S05]  /*05a0*/  IMAD.WIDE R14, R2, 0x4, R14 ;  /* 0x00000004020e7825 */ /* 0x001fca00078e020e */
[----:B------:R-:W5:Y:S04]  /*05b0*/  LDG.E R29, desc[UR6][R14.64] ;  /* 0x000000060e1d7981 */ /* 0x000f68000c1e1900 */
[----:B------:R-:W-:Y:S04]  /*05c0*/  STS [R4+0x28], R26 ;  /* 0x0000281a04007388 */ /* 0x000fe80000000800 */
[----:B------:R-:W-:Y:S04]  /*05d0*/  STS [R4+0x2c], R5 ;  /* 0x00002c0504007388 */ /* 0x000fe80000000800 */
[----:B------:R-:W-:Y:S04]  /*05e0*/  STS [R4+0x30], R6 ;  /* 0x0000300604007388 */ /* 0x000fe80000000800 */
[----:B------:R0:W-:Y:S04]  /*05f0*/  STS [R4+0x34], R7 ;  /* 0x0000340704007388 */ /* 0x0001e80000000800 */
[----:B------:R-:W-:Y:S04]  /*0600*/  STS [R4+0x38], R8 ;  /* 0x0000380804007388 */ /* 0x000fe80000000800 */
[----:B------:R-:W-:Y:S01]  /*0610*/  STS [R4+0x3c], R9 ;  /* 0x00003c0904007388 */ /* 0x000fe20000000800 */
[----:B0-----:R-:W0:Y:S03]  /*0620*/  LDC.64 R6, c[0x0][0x388] ;  /* 0x0000e200ff067b82 */ /* 0x001e260000000a00 */
[----:B------:R-:W-:Y:S04]  /*0630*/  STS [R4+0x40], R10 ;  /* 0x0000400a04007388 */ /* 0x000fe80000000800 */
[----:B------:R-:W-:Y:S04]  /*0640*/  STS [R4+0x44], R11 ;  /* 0x0000440b04007388 */ /* 0x000fe80000000800 */
[----:B------:R-:W-:Y:S04]  /*0650*/  STS [R4+0x48], R12 ;  /* 0x0000480c04007388 */ /* 0x000fe80000000800 */
[----:B------:R-:W-:Y:S01]  /*0660*/  STS [R4+0x4c], R13 ;  /* 0x00004c0d04007388 */ /* 0x000fe20000000800 */
[----:B------:R-:W-:-:S04]  /*0670*/  IMAD R3, R3, R2, R0 ;  /* 0x0000000203037224 */ /* 0x000fc800078e0200 */
[----:B0-----:R-:W-:Y:S01]  /*0680*/  IMAD.WIDE R2, R3, 0x4, R6 ;  /* 0x0000000403027825 */ /* 0x001fe200078e0206 */
[----:B--2---:R-:W-:Y:S04]  /*0690*/  STS [R4+0x50], R16 ;  /* 0x0000501004007388 */ /* 0x004fe80000000800 */
[----:B---3--:R-:W-:Y:S04]  /*06a0*/  STS [R4+0x54], R17 ;  /* 0x0000541104007388 */ /* 0x008fe80000000800 */
[----:B----4-:R-:W-:Y:S04]  /*06b0*/  STS [R4+0x58], R18 ;  /* 0x0000581204007388 */ /* 0x010fe80000000800 */
[----:B-----5:R-:W-:Y:S04]  /*06c0*/  STS [R4+0x5c], R19 ;  /* 0x00005c1304007388 */ /* 0x020fe80000000800 */
[----:B------:R-:W-:Y:S04]  /*06d0*/  STS [R4+0x60], R20 ;  /* 0x0000601404007388 */ /* 0x000fe80000000800 */
[----:B------:R-:W-:Y:S04]  /*06e0*/  STS [R4+0x64], R21 ;  /* 0x0000641504007388 */ /* 0x000fe80000000800 */
[----:B------:R-:W-:Y:S04]  /*06f0*/  STS [R4+0x68], R22 ;  /* 0x0000681604007388 */ /* 0x000fe80000000800 */
[----:B------:R-:W-:Y:S04]  /*0700*/  STS [R4+0x6c], R23 ;  /* 0x00006c1704007388 */ /* 0x000fe80000000800 */
[----:B------:R-:W-:Y:S04]  /*0710*/  STS [R4+0x70], R24 ;  /* 0x0000701804007388 */ /* 0x000fe80000000800 */
[----:B------:R-:W-:Y:S04]  /*0720*/  STS [R4+0x74], R25 ;  /* 0x0000741904007388 */ /* 0x000fe80000000800 */
[----:B------:R-:W-:Y:S04]  /*0730*/  STS [R4+0x78], R27 ;  /* 0x0000781b04007388 */ /* 0x000fe80000000800 */
[----:B------:R-:W-:Y:S01]  /*0740*/  STS [R4+0x7c], R29 ;  /* 0x00007c1d04007388 */ /* 0x000fe20000000800 */
[----:B------:R-:W-:Y:S06]  /*0750*/  BAR.SYNC.DEFER_BLOCKING 0x0 ;  /* 0x0000000000007b1d */ /* 0x000fec0000010000 */
[----:B------:R-:W0:Y:S04]  /*0760*/  LDS R5, [R4] ;  /* 0x0000000004057984 */ /* 0x000e280000000800 */
[----:B------:R-:W1:Y:S04]  /*0770*/  LDS R9, [R4+0x4] ;  /* 0x0000040004097984 */ /* 0x000e680000000800 */
[----:B------:R-:W2:Y:S04]  /*0780*/  LDS R11, [R4+0x8] ;  /* 0x00000800040b7984 */ /* 0x000ea80000000800 */
[----:B------:R-:W3:Y:S04]  /*0790*/  LDS R13, [R4+0xc] ;  /* 0x00000c00040d7984 */ /* 0x000ee80000000800 */
[----:B------:R-:W4:Y:S04]  /*07a0*/  LDS R15, [R4+0x10] ;  /* 0x00001000040f7984 */ /* 0x000f280000000800 */
[----:B------:R-:W5:Y:S04]  /*07b0*/  LDS R17, [R4+0x14] ;  /* 0x0000140004117984 */ /* 0x000f680000000800 */
[----:B------:R-:W5:Y:S04]  /*07c0*/  LDS R19, [R4+0x18] ;  /* 0x0000180004137984 */ /* 0x000f680000000800 */
[----:B------:R-:W5:Y:S04]  /*07d0*/  LDS R21, [R4+0x1c] ;  /* 0x00001c0004157984 */ /* 0x000f680000000800 */
[----:B------:R-:W5:Y:S04]  /*07e0*/  LDS R7, [R4+0x20] ;  /* 0x0000200004077984 */ /* 0x000f680000000800 */
[----:B------:R-:W5:Y:S04]  /*07f0*/  LDS R23, [R4+0x24] ;  /* 0x0000240004177984 */ /* 0x000f680000000800 */
[----:B0-----:R-:W-:Y:S04]  /*0800*/  STG.E desc[UR6][R2.64], R5 ;  /* 0x0000000502007986 */ /* 0x001fe8000c101906 */
[----:B-1----:R-:W-:Y:S04]  /*0810*/  STG.E desc[UR6][R2.64+0x4], R9 ;  /* 0x0000040902007986 */ /* 0x002fe8000c101906 */
[----:B--2---:R-:W-:Y:S04]  /*0820*/  STG.E desc[UR6][R2.64+0x8], R11 ;  /* 0x0000080b02007986 */ /* 0x004fe8000c101906 */
[----:B---3--:R-:W-:Y:S04]  /*0830*/  STG.E desc[UR6][R2.64+0xc], R13 ;  /* 0x00000c0d02007986 */ /* 0x008fe8000c101906 */
[----:B----4-:R-:W-:Y:S04]  /*0840*/  STG.E desc[UR6][R2.64+0x10], R15 ;  /* 0x0000100f02007986 */ /* 0x010fe8000c101906 */
[----:B-----5:R-:W-:Y:S04]  /*0850*/  STG.E desc[UR6][R2.64+0x14], R17 ;  /* 0x0000141102007986 */ /* 0x020fe8000c101906 */
[----:B------:R-:W-:Y:S04]  /*0860*/  STG.E desc[UR6][R2.64+0x18], R19 ;  /* 0x0000181302007986 */ /* 0x000fe8000c101906 */
[----:B------:R-:W-:Y:S04]  /*0870*/  STG.E desc[UR6][R2.64+0x1c], R21 ;  /* 0x00001c1502007986 */ /* 0x000fe8000c101906 */
[----:B------:R-:W0:Y:S04]  /*0880*/  LDS R25, [R4+0x28] ;  /* 0x0000280004197984 */ /* 0x000e280000000800 */
        /* <DEDUP_REMOVED lines=21> */
[----:B------:R-:W-:Y:S04]  /*09e0*/  STG.E desc[UR6][R2.64+0x20], R7 ;  /* 0x0000200702007986 */ /* 0x000fe8000c101906 */
[----:B------:R-:W-:Y:S04]  /*09f0*/  STG.E desc[UR6][R2.64+0x24], R23 ;  /* 0x0000241702007986 */ /* 0x000fe8000c101906 */
        /* <DEDUP_REMOVED lines=21> */
[----:B------:R-:W-:Y:S01]  /*0b50*/  STG.E desc[UR6][R2.64+0x7c], R24 ;  /* 0x00007c1802007986 */ /* 0x000fe2000c101906 */
[----:B------:R-:W-:Y:S05]  /*0b60*/  EXIT ;  /* 0x000000000000794d */ /* 0x000fea0003800000 */
.L_x_0:
[----:B------:R-:W-:-:S00]  /*0b70*/  BRA `(.L_x_0) ;  /* 0xfffffffc00fc7947 */ /* 0x000fc0000383ffff */
[----:B------:R-:W-:-:S00]  /*0b80*/  NOP ;  /* 0x0000000000007918 */ /* 0x000fc00000000000 */
[----:B------:R-:W-:-:S00]  /*0b90*/  NOP ;  /* 0x0000000000007918 */ /* 0x000fc00000000000 */
[----:B------:R-:W-:-:S00]  /*0ba0*/  NOP ;  /* 0x0000000000007918 */ /* 0x000fc00000000000 */
[----:B------:R-:W-:-:S00]  /*0bb0*/  NOP ;  /* 0x0000000000007918 */ /* 0x000fc00000000000 */
[----:B------:R-:W-:-:S00]  /*0bc0*/  NOP ;  /* 0x0000000000007918 */ /* 0x000fc00000000000 */
[----:B------:R-:W-:-:S00]  /*0bd0*/  NOP ;  /* 0x0000000000007918 */ /* 0x000fc00000000000 */
[----:B------:R-:W-:-:S00]  /*0be0*/  NOP ;  /* 0x0000000000007918 */ /* 0x000fc00000000000 */
[----:B------:R-:W-:-:S00]  /*0bf0*/  NOP ;  /* 0x0000000000007918 */ /* 0x000fc00000000000 */
.L_x_6:


//--------------------- .text._Z15matrixCopyInColPiPKii --------------------------
	.section	.text._Z15matrixCopyInColPiPKii,"ax",@progbits
	.align	128
        .global         _Z15matrixCopyInColPiPKii
        .type           _Z15matrixCopyInColPiPKii,@function
        .size           _Z15matrixCopyInColPiPKii,(.L_x_7 - _Z15matrixCopyInColPiPKii)
        .other          _Z15matrixCopyInColPiPKii,@"STO_CUDA_ENTRY STV_DEFAULT"
_Z15matrixCopyInColPiPKii:
.text._Z15matrixCopyInColPiPKii:
[----:B------:R-:W-:Y:S08]  /*0000*/  LDC R1, c[0x0][0x37c] ;  /* 0x0000df00ff017b82 */ /* 0x000ff00000000800 */
[----:B------:R-:W0:Y:S01]  /*0010*/  LDC R0, c[0x0][0x390] ;  /* 0x0000e400ff007b82 */ /* 0x000e220000000800 */
[----:B------:R-:W1:Y:S01]  /*0020*/  S2R R3, SR_TID.X ;  /* 0x0000000000037919 */ /* 0x000e620000002100 */
[----:B------:R-:W2:Y:S06]  /*0030*/  S2R R5, SR_TID.Y ;  /* 0x0000000000057919 */ /* 0x000eac0000002200 */
[----:B------:R-:W3:Y:S08]  /*0040*/  S2UR UR4, SR_CTAID.Y ;  /* 0x00000000000479c3 */ /* 0x000ef00000002600 */
[----:B------:R-:W1:Y:S08]  /*0050*/  S2UR UR6, SR_CTAID.X ;  /* 0x00000000000679c3 */ /* 0x000e700000002500 */
[----:B------:R-:W1:Y:S01]  /*0060*/  LDC R2, c[0x0][0x370] ;  /* 0x0000dc00ff027b82 */ /* 0x000e620000000800 */
[----:B------:R-:W3:Y:S01]  /*0070*/  LDCU UR5, c[0x0][0x374] ;  /* 0x00006e80ff0577ac */ /* 0x000ee20008000800 */
[----:B0-----:R-:W-:Y:S01]  /*0080*/  ISETP.GE.AND P0, PT, R0, 0x1, PT ;  /* 0x000000010000780c */ /* 0x001fe20003f06270 */
[----:B---3--:R-:W-:Y:S01]  /*0090*/  UIMAD UR4, UR4, UR5, URZ ;  /* 0x00000005040472a4 */ /* 0x008fe2000f8e02ff */
[----:B-1----:R-:W-:-:S05]  /*00a0*/  IMAD R2, R2, UR6, R3 ;  /* 0x0000000602027c24 */ /* 0x002fca000f8e0203 */
[----:B--2---:R-:W-:-:S06]  /*00b0*/  IMAD R3, R5, R0, UR4 ;  /* 0x0000000405037e24 */ /* 0x004fcc000f8e0200 */
[----:B------:R-:W-:Y:S05]  /*00c0*/  @!P0 EXIT ;  /* 0x000000000000894d */ /* 0x000fea0003800000 */
[C---:B------:R-:W-:Y:S01]  /*00d0*/  ISETP.GE.U32.AND P1, PT, R0.reuse, 0x8, PT ;  /* 0x000000080000780c */ /* 0x040fe20003f26070 */
[----:B------:R-:W0:Y:S01]  /*00e0*/  LDCU.64 UR4, c[0x0][0x358] ;  /* 0x00006b00ff0477ac */ /* 0x000e220008000a00 */
[----:B------:R-:W-:Y:S01]  /*00f0*/  LOP3.LUT R22, R0, 0x7, RZ, 0xc0, !PT ;  /* 0x0000000700167812 */ /* 0x000fe200078ec0ff */
[----:B------:R-:W-:-:S03]  /*0100*/  HFMA2 R4, -RZ, RZ, 0, 0 ;  /* 0x00000000ff047431 */ /* 0x000fc600000001ff */
[----:B------:R-:W-:-:S07]  /*0110*/  ISETP.NE.AND P0, PT, R22, RZ, PT ;  /* 0x000000ff1600720c */ /* 0x000fce0003f05270 */
[----:B------:R-:W-:Y:S06]  /*0120*/  @!P1 BRA `(.L_x_1) ;  /* 0x0000000000a89947 */ /* 0x000fec0003800000 */
[----:B------:R-:W1:Y:S01]  /*0130*/  LDC R5, c[0x3][RZ] ;  /* 0x00c00000ff057b82 */ /* 0x000e620000000800 */
[----:B------:R-:W-:-:S04]  /*0140*/  LOP3.LUT R4, R0, 0x7ffffff8, RZ, 0xc0, !PT ;  /* 0x7ffffff800047812 */ /* 0x000fc800078ec0ff */
[----:B------:R-:W-:Y:S01]  /*0150*/  IADD3 R7, PT, PT, -R4, RZ, RZ ;  /* 0x000000ff04077210 */ /* 0x000fe20007ffe1ff */
[----:B-1----:R-:W-:-:S07]  /*0160*/  IMAD R6, R3, R5, R2 ;  /* 0x0000000503067224 */ /* 0x002fce00078e0202 */
.L_x_2:
[----:B-1----:R-:W1:Y:S08]  /*0170*/  LDC.64 R8, c[0x0][0x388] ;  /* 0x0000e200ff087b82 */ /* 0x002e700000000a00 */
[----:B------:R-:W2:Y:S01]  /*0180*/  LDC.64 R10, c[0x0][0x380] ;  /* 0x0000e000ff0a7b82 */ /* 0x000ea20000000a00 */
[----:B-1----:R-:W-:-:S05]  /*0190*/  IMAD.WIDE R8, R6, 0x4, R8 ;  /* 0x0000000406087825 */ /* 0x002fca00078e0208 */
[----:B0-----:R-:W3:Y:S01]  /*01a0*/  LDG.E R23, desc[UR4][R8.64] ;  /* 0x0000000408177981 */ /* 0x001ee2000c1e1900 */
[----:B------:R-:W-:-:S04]  /*01b0*/  IMAD.WIDE R12, R5, 0x4, R8 ;  /* 0x00000004050c7825 */ /* 0x000fc800078e0208 */
[----:B--2---:R-:W-:-:S05]  /*01c0*/  IMAD.WIDE R10, R6, 0x4, R10 ;  /* 0x00000004060a7825 */ /* 0x004fca00078e020a */
[----:B---3--:R0:W-:Y:S04]  /*01d0*/  STG.E desc[UR4][R10.64], R23 ;  /* 0x000000170a007986 */ /* 0x0081e8000c101904 */
[----:B------:R-:W2:Y:S01]  /*01e0*/  LDG.E R25, desc[UR4][R12.64] ;  /* 0x000000040c197981 */ /* 0x000ea2000c1e1900 */
[----:B------:R-:W-:-:S04]  /*01f0*/  IMAD.WIDE R14, R5, 0x4, R10 ;  /* 0x00000004050e7825 */ /* 0x000fc800078e020a */
[C---:B------:R-:W-:Y:S01]  /*0200*/  IMAD.WIDE R16, R5.reuse, 0x4, R12 ;  /* 0x0000000405107825 */ /* 0x040fe200078e020c */
[----:B--2---:R1:W-:Y:S04]  /*0210*/  STG.E desc[UR4][R14.64], R25 ;  /* 0x000000190e007986 */ /* 0x0043e8000c101904 */
[----:B------:R-:W2:Y:S01]  /*0220*/  LDG.E R27, desc[UR4][R16.64] ;  /* 0x00000004101b7981 */ /* 0x000ea2000c1e1900 */
[----:B------:R-:W-:-:S04]  /*0230*/  IMAD.WIDE R18, R5, 0x4, R14 ;  /* 0x0000000405127825 */ /* 0x000fc800078e020e */
[C---:B------:R-:W-:Y:S01]  /*0240*/  IMAD.WIDE R8, R5.reuse, 0x4, R16 ;  /* 0x0000000405087825 */ /* 0x040fe200078e0210 */
[----:B--2---:R2:W-:Y:S04]  /*0250*/  STG.E desc[UR4][R18.64], R27 ;  /* 0x0000001b12007986 */ /* 0x0045e8000c101904 */
[----:B------:R-:W3:Y:S01]  /*0260*/  LDG.E R29, desc[UR4][R8.64] ;  /* 0x00000004081d7981 */ /* 0x000ee2000c1e1900 */
[----:B------:R-:W-:-:S04]  /*0270*/  IMAD.WIDE R20, R5, 0x4, R18 ;  /* 0x0000000405147825 */ /* 0x000fc800078e0212 */
[C---:B0-----:R-:W-:Y:S01]  /*0280*/  IMAD.WIDE R10, R5.reuse, 0x4, R8 ;  /* 0x00000004050a7825 */ /* 0x041fe200078e0208 */
[----:B---3--:R0:W-:Y:S04]  /*0290*/  STG.E desc[UR4][R20.64], R29 ;  /* 0x0000001d14007986 */ /* 0x0081e8000c101904 */
[----:B------:R-:W3:Y:S01]  /*02a0*/  LDG.E R23, desc[UR4][R10.64] ;  /* 0x000000040a177981 */ /* 0x000ee2000c1e1900 */
[----:B------:R-:W-:-:S04]  /*02b0*/  IMAD.WIDE R12, R5, 0x4, R20 ;  /* 0x00000004050c7825 */ /* 0x000fc800078e0214 */
[C---:B-1----:R-:W-:Y:S01]  /*02c0*/  IMAD.WIDE R14, R5.reuse, 0x4, R10 ;  /* 0x00000004050e7825 */ /* 0x042fe200078e020a */
[----:B---3--:R1:W-:Y:S04]  /*02d0*/  STG.E desc[UR4][R12.64], R23 ;  /* 0x000000170c007986 */ /* 0x0083e8000c101904 */
[----:B------:R-:W3:Y:S01]  /*02e0*/  LDG.E R25, desc[UR4][R14.64] ;  /* 0x000000040e197981 */ /* 0x000ee2000c1e1900 */
[----:B------:R-:W-:-:S04]  /*02f0*/  IMAD.WIDE R16, R5, 0x4, R12 ;  /* 0x0000000405107825 */ /* 0x000fc800078e020c */
[C---:B--2---:R-:W-:Y:S01]  /*0300*/  IMAD.WIDE R18, R5.reuse, 0x4, R14 ;  /* 0x0000000405127825 */ /* 0x044fe200078e020e */
[----:B---3--:R1:W-:Y:S04]  /*0310*/  STG.E desc[UR4][R16.64], R25 ;  /* 0x0000001910007986 */ /* 0x0083e8000c101904 */
[----:B------:R-:W2:Y:S01]  /*0320*/  LDG.E R27, desc[UR4][R18.64] ;  /* 0x00000004121b7981 */ /* 0x000ea2000c1e1900 */
[----:B------:R-:W-:-:S04]  /*0330*/  IMAD.WIDE R8, R5, 0x4, R16 ;  /* 0x0000000405087825 */ /* 0x000fc800078e0210 */
[----:B0-----:R-:W-:Y:S01]  /*0340*/  IMAD.WIDE R20, R5, 0x4, R18 ;  /* 0x0000000405147825 */ /* 0x001fe200078e0212 */
[----:B------:R-:W-:-:S04]  /*0350*/  IADD3 R7, PT, PT, R7, 0x8, RZ ;  /* 0x0000000807077810 */ /* 0x000fc80007ffe0ff */
[----:B------:R-:W-:Y:S01]  /*0360*/  ISETP.NE.AND P1, PT, R7, RZ, PT ;  /* 0x000000ff0700720c */ /* 0x000fe20003f25270 */
[----:B--2---:R1:W-:Y:S04]  /*0370*/  STG.E desc[UR4][R8.64], R27 ;  /* 0x0000001b08007986 */ /* 0x0043e8000c101904 */
[----:B------:R-:W2:Y:S01]  /*0380*/  LDG.E R21, desc[UR4][R20.64] ;  /* 0x0000000414157981 */ /* 0x000ea2000c1e1900 */
[C---:B------:R-:W-:Y:S01]  /*0390*/  IMAD.WIDE R10, R5.reuse, 0x4, R8 ;  /* 0x00000004050a7825 */ /* 0x040fe200078e0208 */
[----:B------:R-:W-:-:S04]  /*03a0*/  LEA R6, R5, R6, 0x3 ;  /* 0x0000000605067211 */ /* 0x000fc800078e18ff */
[----:B--2---:R1:W-:Y:S02]  /*03b0*/  STG.E desc[UR4][R10.64], R21 ;  /* 0x000000150a007986 */ /* 0x0043e4000c101904 */
[----:B------:R-:W-:Y:S05]  /*03c0*/  @P1 BRA `(.L_x_2) ;  /* 0xfffffffc00681947 */ /* 0x000fea000383ffff */
.L_x_1:
[----:B0-----:R-:W-:Y:S05]  /*03d0*/  @!P0 EXIT ;  /* 0x000000000000894d */ /* 0x001fea0003800000 */
[----:B------:R-:W-:Y:S02]  /*03e0*/  ISETP.GE.U32.AND P0, PT, R22, 0x4, PT ;  /* 0x000000041600780c */ /* 0x000fe40003f06070 */
[----:B------:R-:W-:-:S04]  /*03f0*/  LOP3.LUT R20, R0, 0x3, RZ, 0xc0, !PT ;  /* 0x0000000300147812 */ /* 0x000fc800078ec0ff */
[----:B------:R-:W-:-:S07]  /*0400*/  ISETP.NE.AND P1, PT, R20, RZ, PT ;  /* 0x000000ff1400720c */ /* 0x000fce0003f25270 */
[----:B------:R-:W-:Y:S06]  /*0410*/  @!P0 BRA `(.L_x_3) ;  /* 0x0000000000588947 */ /* 0x000fec0003800000 */
[----:B------:R-:W0:Y:S01]  /*0420*/  LDC R5, c[0x3][RZ] ;  /* 0x00c00000ff057b82 */ /* 0x000e220000000800 */
[----:B-1----:R-:W-:-:S07]  /*0430*/  IADD3 R8, PT, PT, R3, R4, RZ ;  /* 0x0000000403087210 */ /* 0x002fce0007ffe0ff */
[----:B------:R-:W1:Y:S01]  /*0440*/  LDC.64 R6, c[0x0][0x388] ;  /* 0x0000e200ff067b82 */ /* 0x000e620000000a00 */
[----:B0-----:R-:W-:-:S07]  /*0450*/  IMAD R11, R8, R5, R2 ;  /* 0x00000005080b7224 */ /* 0x001fce00078e0202 */
[----:B------:R-:W0:Y:S01]  /*0460*/  LDC.64 R8, c[0x0][0x380] ;  /* 0x0000e000ff087b82 */ /* 0x000e220000000a00 */
[----:B-1----:R-:W-:-:S05]  /*0470*/  IMAD.WIDE R6, R11, 0x4, R6 ;  /* 0x000000040b067825 */ /* 0x002fca00078e0206 */
[----:B------:R-:W2:Y:S01]  /*0480*/  LDG.E R21, desc[UR4][R6.64] ;  /* 0x0000000406157981 */ /* 0x000ea2000c1e1900 */
[----:B0-----:R-:W-:-:S04]  /*0490*/  IMAD.WIDE R8, R11, 0x4, R8 ;  /* 0x000000040b087825 */ /* 0x001fc800078e0208 */
[C---:B------:R-:W-:Y:S01]  /*04a0*/  IMAD.WIDE R10, R5.reuse, 0x4, R6 ;  /* 0x00000004050a7825 */ /* 0x040fe200078e0206 */
[----:B--2---:R0:W-:Y:S04]  /*04b0*/  STG.E desc[UR4][R8.64], R21 ;  /* 0x0000001508007986 */ /* 0x0041e8000c101904 */
[----:B------:R-:W2:Y:S01]  /*04c0*/  LDG.E R23, desc[UR4][R10.64] ;  /* 0x000000040a177981 */ /* 0x000ea2000c1e1900 */
[----:B------:R-:W-:-:S04]  /*04d0*/  IMAD.WIDE R12, R5, 0x4, R8 ;  /* 0x00000004050c7825 */ /* 0x000fc800078e0208 */
[C---:B------:R-:W-:Y:S01]  /*04e0*/  IMAD.WIDE R14, R5.reuse, 0x4, R10 ;  /* 0x00000004050e7825 */ /* 0x040fe200078e020a */
[----:B--2---:R0:W-:Y:S04]  /*04f0*/  STG.E desc[UR4][R12.64], R23 ;  /* 0x000000170c007986 */ /* 0x0041e8000c101904 */
[----:B------:R-:W2:Y:S01]  /*0500*/  LDG.E R25, desc[UR4][R14.64] ;  /* 0x000000040e197981 */ /* 0x000ea2000c1e1900 */
[----:B------:R-:W-:-:S04]  /*0510*/  IMAD.WIDE R16, R5, 0x4, R12 ;  /* 0x0000000405107825 */ /* 0x000fc800078e020c */
[C---:B------:R-:W-:Y:S01]  /*0520*/  IMAD.WIDE R6, R5.reuse, 0x4, R14 ;  /* 0x0000000405067825 */ /* 0x040fe200078e020e */
[----:B--2---:R0:W-:Y:S05]  /*0530*/  STG.E desc[UR4][R16.64], R25 ;  /* 0x0000001910007986 */ /* 0x0041ea000c101904 */
[----:B------:R-:W2:Y:S01]  /*0540*/  LDG.E R7, desc[UR4][R6.64] ;  /* 0x0000000406077981 */ /* 0x000ea2000c1e1900 */
[----:B------:R-:W-:Y:S01]  /*0550*/  IMAD.WIDE R18, R5, 0x4, R16 ;  /* 0x0000000405127825 */ /* 0x000fe200078e0210 */
[----:B------:R-:W-:-:S04]  /*0560*/  IADD3 R4, PT, PT, R4, 0x4, RZ ;  /* 0x0000000404047810 */ /* 0x000fc80007ffe0ff */
[----:B--2---:R0:W-:Y:S03]  /*0570*/  STG.E desc[UR4][R18.64], R7 ;  /* 0x0000000712007986 */ /* 0x0041e6000c101904 */
.L_x_3:
[----:B------:R-:W-:Y:S05]  /*0580*/  @!P1 EXIT ;  /* 0x000000000000994d */ /* 0x000fea0003800000 */
[----:B------:R-:W-:Y:S02]  /*0590*/  ISETP.NE.AND P0, PT, R20, 0x1, PT ;  /* 0x000000011400780c */ /* 0x000fe40003f05270 */
[----:B------:R-:W-:-:S04]  /*05a0*/  LOP3.LUT R0, R0, 0x1, RZ, 0xc0, !PT ;  /* 0x0000000100007812 */ /* 0x000fc800078ec0ff */
[----:B------:R-:W-:-:S07]  /*05b0*/  ISETP.NE.U32.AND P1, PT, R0, 0x1, PT ;  /* 0x000000010000780c */ /* 0x000fce0003f25070 */
[----:B------:R-:W-:Y:S06]  /*05c0*/  @!P0 BRA `(.L_x_4) ;  /* 0x0000000000388947 */ /* 0x000fec0003800000 */
[----:B01----:R-:W0:Y:S01]  /*05d0*/  LDC R13, c[0x3][RZ] ;  /* 0x00c00000ff0d7b82 */ /* 0x003e220000000800 */
[----:B------:R-:W-:-:S07]  /*05e0*/  IADD3 R5, PT, PT, R3, R4, RZ ;  /* 0x0000000403057210 */ /* 0x000fce0007ffe0ff */
[----:B------:R-:W1:Y:S08]  /*05f0*/  LDC.64 R6, c[0x0][0x388] ;  /* 0x0000e200ff067b82 */ /* 0x000e700000000a00 */
[----:B------:R-:W2:Y:S01]  /*0600*/  LDC.64 R8, c[0x0][0x380] ;  /* 0x0000e000ff087b82 */ /* 0x000ea20000000a00 */
[----:B0-----:R-:W-:-:S04]  /*0610*/  IMAD R11, R5, R13, R2 ;  /* 0x0000000d050b7224 */ /* 0x001fc800078e0202 */
[----:B-1----:R-:W-:-:S05]  /*0620*/  IMAD.WIDE R6, R11, 0x4, R6 ;  /* 0x000000040b067825 */ /* 0x002fca00078e0206 */
[----:B------:R-:W3:Y:S01]  /*0630*/  LDG.E R5, desc[UR4][R6.64] ;  /* 0x0000000406057981 */ /* 0x000ee2000c1e1900 */
[----:B--2---:R-:W-:-:S04]  /*0640*/  IMAD.WIDE R8, R11, 0x4, R8 ;  /* 0x000000040b087825 */ /* 0x004fc800078e0208 */
[C---:B------:R-:W-:Y:S01]  /*0650*/  IMAD.WIDE R10, R13.reuse, 0x4, R6 ;  /* 0x000000040d0a7825 */ /* 0x040fe200078e0206 */
[----:B---3--:R2:W-:Y:S05]  /*0660*/  STG.E desc[UR4][R8.64], R5 ;  /* 0x0000000508007986 */ /* 0x0085ea000c101904 */
[----:B------:R-:W3:Y:S01]  /*0670*/  LDG.E R11, desc[UR4][R10.64] ;  /* 0x000000040a0b7981 */ /* 0x000ee2000c1e1900 */
[----:B------:R-:W-:Y:S01]  /*0680*/  IMAD.WIDE R12, R13, 0x4, R8 ;  /* 0x000000040d0c7825 */ /* 0x000fe200078e0208 */
[----:B------:R-:W-:-:S04]  /*0690*/  IADD3 R4, PT, PT, R4, 0x2, RZ ;  /* 0x0000000204047810 */ /* 0x000fc80007ffe0ff */
[----:B---3--:R2:W-:Y:S03]  /*06a0*/  STG.E desc[UR4][R12.64], R11 ;  /* 0x0000000b0c007986 */ /* 0x0085e6000c101904 */
.L_x_4:
[----:B------:R-:W-:Y:S05]  /*06b0*/  @P1 EXIT ;  /* 0x000000000000194d */ /* 0x000fea0003800000 */
[----:B0-----:R-:W0:Y:S01]  /*06c0*/  LDC.64 R6, c[0x0][0x388] ;  /* 0x0000e200ff067b82 */ /* 0x001e220000000a00 */
[----:B------:R-:W1:Y:S01]  /*06d0*/  LDCU UR6, c[0x3][URZ] ;  /* 0x00c00000ff0677ac */ /* 0x000e620008000800 */
[----:B------:R-:W-:-:S06]  /*06e0*/  IADD3 R3, PT, PT, R3, R4, RZ ;  /* 0x0000000403037210 */ /* 0x000fcc0007ffe0ff */
[----:B--2---:R-:W2:Y:S01]  /*06f0*/  LDC.64 R4, c[0x0][0x380] ;  /* 0x0000e000ff047b82 */ /* 0x004ea20000000a00 */
[----:B-1----:R-:W-:-:S04]  /*0700*/  IMAD R9, R3, UR6, R2 ;  /* 0x0000000603097c24 */ /* 0x002fc8000f8e0202 */
[----:B0-----:R-:W-:-:S06]  /*0710*/  IMAD.WIDE R2, R9, 0x4, R6 ;  /* 0x0000000409027825 */ /* 0x001fcc00078e0206 */
[----:B------:R-:W3:Y:S01]  /*0720*/  LDG.E R3, desc[UR4][R2.64] ;  /* 0x0000000402037981 */ /* 0x000ee2000c1e1900 */
[----:B--2---:R-:W-:-:S05]  /*0730*/  IMAD.WIDE R4, R9, 0x4, R4 ;  /* 0x0000000409047825 */ /* 0x004fca00078e0204 */
[----:B---3--:R-:W-:Y:S01]  /*0740*/  STG.E desc[UR4][R4.64], R3 ;  /* 0x0000000304007986 */ /* 0x008fe2000c101904 */
[----:B------:R-:W-:Y:S05]  /*0750*/  EXIT ;  /* 0x000000000000794d */ /* 0x000fea0003800000 */
.L_x_5:
        /* <DEDUP_REMOVED lines=10> */
.L_x_7:


//--------------------- .nv.shared._Z29matrixTransposeUsingSharedMemPKiPi --------------------------
	.section	.nv.shared._Z29matrixTransposeUsingSharedMemPKiPi,"aw",@nobits
	.sectionflags	@""
	.align	4
.nv.shared._Z29matrixTransposeUsingSharedMemPKiPi:
	.zero		5120


//--------------------- .nv.shared.reserved.0     --------------------------
	.section	.nv.shared.reserved.0,"aw",@nobits
	.weak		__nv_reservedSMEM_offset_0_alias
	.size		__nv_reservedSMEM_offset_0_alias, 0, 64
	.other		__nv_reservedSMEM_offset_0_alias,@"STO_CUDA_RESERVED_SHARED STV_DEFAULT"
__nv_reservedSMEM_offset_0_alias:
	.zero		0
	.zero		64


//--------------------- .nv.constant0._Z29matrixTransposeUsingSharedMemPKiPi --------------------------
	.section	.nv.constant0._Z29matrixTransposeUsingSharedMemPKiPi,"a",@progbits
	.sectionflags	@""
	.align	4
.nv.constant0._Z29matrixTransposeUsingSharedMemPKiPi:
	.zero		912


//--------------------- .nv.constant0._Z15matrixCopyInColPiPKii --------------------------
	.section	.nv.constant0._Z15matrixCopyInColPiPKii,"a",@progbits
	.sectionflags	@""
	.align	4
.nv.constant0._Z15matrixCopyInColPiPKii:
	.zero		916


//--------------------- SYMBOLS --------------------------

	.type		.nv.reservedSmem.offset0,@object
	.size		.nv.reservedSmem.offset0,0x4
	.type		.nv.reservedSmem.cap,@object
	.size		.nv.reservedSmem.cap,0x4
